//
// Generated by NVIDIA NVVM Compiler
//
// Compiler Build ID: CL-36424714
// Cuda compilation tools, release 13.0, V13.0.88
// Based on NVVM 20.0.0
//

.version 9.0
.target sm_100
.address_size 64

	// .globl	_Z17trans_norm_vectorPdS_S_S_ii

.visible .entry _Z17trans_norm_vectorPdS_S_S_ii(
	.param .u64 .ptr .align 1 _Z17trans_norm_vectorPdS_S_S_ii_param_0,
	.param .u64 .ptr .align 1 _Z17trans_norm_vectorPdS_S_S_ii_param_1,
	.param .u64 .ptr .align 1 _Z17trans_norm_vectorPdS_S_S_ii_param_2,
	.param .u64 .ptr .align 1 _Z17trans_norm_vectorPdS_S_S_ii_param_3,
	.param .u32 _Z17trans_norm_vectorPdS_S_S_ii_param_4,
	.param .u32 _Z17trans_norm_vectorPdS_S_S_ii_param_5
)
{
	.reg .pred 	%p<10>;
	.reg .b32 	%r<37>;
	.reg .b64 	%rd<32>;
	.reg .b64 	%fd<100>;

	ld.param.u64 	%rd11, [_Z17trans_norm_vectorPdS_S_S_ii_param_0];
	ld.param.u64 	%rd12, [_Z17trans_norm_vectorPdS_S_S_ii_param_1];
	ld.param.u64 	%rd13, [_Z17trans_norm_vectorPdS_S_S_ii_param_3];
	ld.param.u32 	%r23, [_Z17trans_norm_vectorPdS_S_S_ii_param_5];
	cvta.to.global.u64 	%rd1, %rd12;
	cvta.to.global.u64 	%rd2, %rd11;
	cvta.to.global.u64 	%rd14, %rd13;
	mov.u32 	%r24, %ntid.x;
	mov.u32 	%r25, %ctaid.x;
	mov.u32 	%r26, %tid.x;
	mad.lo.s32 	%r1, %r24, %r25, %r26;
	mul.wide.s32 	%rd15, %r1, 8;
	add.s64 	%rd3, %rd14, %rd15;
	mov.b64 	%rd16, 0;
	st.global.u64 	[%rd3], %rd16;
	setp.lt.s32 	%p1, %r23, 1;
	@%p1 bra 	$L__BB0_13;
	mul.lo.s32 	%r2, %r23, %r1;
	and.b32  	%r3, %r23, 15;
	setp.lt.u32 	%p2, %r23, 16;
	mov.b32 	%r33, 0;
	mov.f64 	%fd96, 0d0000000000000000;
	@%p2 bra 	$L__BB0_4;
	and.b32  	%r33, %r23, 2147483632;
	neg.s32 	%r31, %r33;
	add.s64 	%rd4, %rd2, 64;
	add.s64 	%rd30, %rd1, 64;
	mov.f64 	%fd96, 0d0000000000000000;
	mov.u32 	%r30, %r2;
$L__BB0_3:
	.pragma "nounroll";
	mul.wide.s32 	%rd17, %r30, 8;
	add.s64 	%rd18, %rd4, %rd17;
	ld.global.f64 	%fd12, [%rd18+-64];
	ld.global.f64 	%fd13, [%rd30+-64];
	fma.rn.f64 	%fd14, %fd12, %fd13, %fd96;
	st.global.f64 	[%rd3], %fd14;
	ld.global.f64 	%fd15, [%rd18+-56];
	ld.global.f64 	%fd16, [%rd30+-56];
	fma.rn.f64 	%fd17, %fd15, %fd16, %fd14;
	st.global.f64 	[%rd3], %fd17;
	ld.global.f64 	%fd18, [%rd18+-48];
	ld.global.f64 	%fd19, [%rd30+-48];
	fma.rn.f64 	%fd20, %fd18, %fd19, %fd17;
	st.global.f64 	[%rd3], %fd20;
	ld.global.f64 	%fd21, [%rd18+-40];
	ld.global.f64 	%fd22, [%rd30+-40];
	fma.rn.f64 	%fd23, %fd21, %fd22, %fd20;
	st.global.f64 	[%rd3], %fd23;
	ld.global.f64 	%fd24, [%rd18+-32];
	ld.global.f64 	%fd25, [%rd30+-32];
	fma.rn.f64 	%fd26, %fd24, %fd25, %fd23;
	st.global.f64 	[%rd3], %fd26;
	ld.global.f64 	%fd27, [%rd18+-24];
	ld.global.f64 	%fd28, [%rd30+-24];
	fma.rn.f64 	%fd29, %fd27, %fd28, %fd26;
	st.global.f64 	[%rd3], %fd29;
	ld.global.f64 	%fd30, [%rd18+-16];
	ld.global.f64 	%fd31, [%rd30+-16];
	fma.rn.f64 	%fd32, %fd30, %fd31, %fd29;
	st.global.f64 	[%rd3], %fd32;
	ld.global.f64 	%fd33, [%rd18+-8];
	ld.global.f64 	%fd34, [%rd30+-8];
	fma.rn.f64 	%fd35, %fd33, %fd34, %fd32;
	st.global.f64 	[%rd3], %fd35;
	ld.global.f64 	%fd36, [%rd18];
	ld.global.f64 	%fd37, [%rd30];
	fma.rn.f64 	%fd38, %fd36, %fd37, %fd35;
	st.global.f64 	[%rd3], %fd38;
	ld.global.f64 	%fd39, [%rd18+8];
	ld.global.f64 	%fd40, [%rd30+8];
	fma.rn.f64 	%fd41, %fd39, %fd40, %fd38;
	st.global.f64 	[%rd3], %fd41;
	ld.global.f64 	%fd42, [%rd18+16];
	ld.global.f64 	%fd43, [%rd30+16];
	fma.rn.f64 	%fd44, %fd42, %fd43, %fd41;
	st.global.f64 	[%rd3], %fd44;
	ld.global.f64 	%fd45, [%rd18+24];
	ld.global.f64 	%fd46, [%rd30+24];
	fma.rn.f64 	%fd47, %fd45, %fd46, %fd44;
	st.global.f64 	[%rd3], %fd47;
	ld.global.f64 	%fd48, [%rd18+32];
	ld.global.f64 	%fd49, [%rd30+32];
	fma.rn.f64 	%fd50, %fd48, %fd49, %fd47;
	st.global.f64 	[%rd3], %fd50;
	ld.global.f64 	%fd51, [%rd18+40];
	ld.global.f64 	%fd52, [%rd30+40];
	fma.rn.f64 	%fd53, %fd51, %fd52, %fd50;
	st.global.f64 	[%rd3], %fd53;
	ld.global.f64 	%fd54, [%rd18+48];
	ld.global.f64 	%fd55, [%rd30+48];
	fma.rn.f64 	%fd56, %fd54, %fd55, %fd53;
	st.global.f64 	[%rd3], %fd56;
	ld.global.f64 	%fd57, [%rd18+56];
	ld.global.f64 	%fd58, [%rd30+56];
	fma.rn.f64 	%fd96, %fd57, %fd58, %fd56;
	st.global.f64 	[%rd3], %fd96;
	add.s32 	%r31, %r31, 16;
	add.s32 	%r30, %r30, 16;
	add.s64 	%rd30, %rd30, 128;
	setp.ne.s32 	%p3, %r31, 0;
	@%p3 bra 	$L__BB0_3;
$L__BB0_4:
	setp.eq.s32 	%p4, %r3, 0;
	@%p4 bra 	$L__BB0_13;
	and.b32  	%r11, %r23, 7;
	setp.lt.u32 	%p5, %r3, 8;
	@%p5 bra 	$L__BB0_7;
	add.s32 	%r28, %r33, %r2;
	mul.wide.s32 	%rd19, %r28, 8;
	add.s64 	%rd20, %rd2, %rd19;
	ld.global.f64 	%fd59, [%rd20];
	mul.wide.u32 	%rd21, %r33, 8;
	add.s64 	%rd22, %rd1, %rd21;
	ld.global.f64 	%fd60, [%rd22];
	fma.rn.f64 	%fd61, %fd59, %fd60, %fd96;
	st.global.f64 	[%rd3], %fd61;
	ld.global.f64 	%fd62, [%rd20+8];
	ld.global.f64 	%fd63, [%rd22+8];
	fma.rn.f64 	%fd64, %fd62, %fd63, %fd61;
	st.global.f64 	[%rd3], %fd64;
	ld.global.f64 	%fd65, [%rd20+16];
	ld.global.f64 	%fd66, [%rd22+16];
	fma.rn.f64 	%fd67, %fd65, %fd66, %fd64;
	st.global.f64 	[%rd3], %fd67;
	ld.global.f64 	%fd68, [%rd20+24];
	ld.global.f64 	%fd69, [%rd22+24];
	fma.rn.f64 	%fd70, %fd68, %fd69, %fd67;
	st.global.f64 	[%rd3], %fd70;
	ld.global.f64 	%fd71, [%rd20+32];
	ld.global.f64 	%fd72, [%rd22+32];
	fma.rn.f64 	%fd73, %fd71, %fd72, %fd70;
	st.global.f64 	[%rd3], %fd73;
	ld.global.f64 	%fd74, [%rd20+40];
	ld.global.f64 	%fd75, [%rd22+40];
	fma.rn.f64 	%fd76, %fd74, %fd75, %fd73;
	st.global.f64 	[%rd3], %fd76;
	ld.global.f64 	%fd77, [%rd20+48];
	ld.global.f64 	%fd78, [%rd22+48];
	fma.rn.f64 	%fd79, %fd77, %fd78, %fd76;
	st.global.f64 	[%rd3], %fd79;
	ld.global.f64 	%fd80, [%rd20+56];
	ld.global.f64 	%fd81, [%rd22+56];
	fma.rn.f64 	%fd96, %fd80, %fd81, %fd79;
	st.global.f64 	[%rd3], %fd96;
	add.s32 	%r33, %r33, 8;
$L__BB0_7:
	setp.eq.s32 	%p6, %r11, 0;
	@%p6 bra 	$L__BB0_13;
	and.b32  	%r14, %r23, 3;
	setp.lt.u32 	%p7, %r11, 4;
	@%p7 bra 	$L__BB0_10;
	add.s32 	%r29, %r33, %r2;
	mul.wide.s32 	%rd23, %r29, 8;
	add.s64 	%rd24, %rd2, %rd23;
	ld.global.f64 	%fd82, [%rd24];
	mul.wide.u32 	%rd25, %r33, 8;
	add.s64 	%rd26, %rd1, %rd25;
	ld.global.f64 	%fd83, [%rd26];
	fma.rn.f64 	%fd84, %fd82, %fd83, %fd96;
	st.global.f64 	[%rd3], %fd84;
	ld.global.f64 	%fd85, [%rd24+8];
	ld.global.f64 	%fd86, [%rd26+8];
	fma.rn.f64 	%fd87, %fd85, %fd86, %fd84;
	st.global.f64 	[%rd3], %fd87;
	ld.global.f64 	%fd88, [%rd24+16];
	ld.global.f64 	%fd89, [%rd26+16];
	fma.rn.f64 	%fd90, %fd88, %fd89, %fd87;
	st.global.f64 	[%rd3], %fd90;
	ld.global.f64 	%fd91, [%rd24+24];
	ld.global.f64 	%fd92, [%rd26+24];
	fma.rn.f64 	%fd96, %fd91, %fd92, %fd90;
	st.global.f64 	[%rd3], %fd96;
	add.s32 	%r33, %r33, 4;
$L__BB0_10:
	setp.eq.s32 	%p8, %r14, 0;
	@%p8 bra 	$L__BB0_13;
	mul.wide.u32 	%rd27, %r33, 8;
	add.s64 	%rd31, %rd1, %rd27;
	add.s32 	%r36, %r33, %r2;
	neg.s32 	%r35, %r14;
$L__BB0_12:
	.pragma "nounroll";
	mul.wide.s32 	%rd28, %r36, 8;
	add.s64 	%rd29, %rd2, %rd28;
	ld.global.f64 	%fd93, [%rd29];
	ld.global.f64 	%fd94, [%rd31];
	fma.rn.f64 	%fd96, %fd93, %fd94, %fd96;
	st.global.f64 	[%rd3], %fd96;
	add.s64 	%rd31, %rd31, 8;
	add.s32 	%r36, %r36, 1;
	add.s32 	%r35, %r35, 1;
	setp.ne.s32 	%p9, %r35, 0;
	@%p9 bra 	$L__BB0_12;
$L__BB0_13:
	ret;

}
	// .globl	_Z5atempPdS_S_ii
.visible .entry _Z5atempPdS_S_ii(
	.param .u64 .ptr .align 1 _Z5atempPdS_S_ii_param_0,
	.param .u64 .ptr .align 1 _Z5atempPdS_S_ii_param_1,
	.param .u64 .ptr .align 1 _Z5atempPdS_S_ii_param_2,
	.param .u32 _Z5atempPdS_S_ii_param_3,
	.param .u32 _Z5atempPdS_S_ii_param_4
)
{
	.reg .pred 	%p<12>;
	.reg .b32 	%r<31>;
	.reg .b64 	%rd<41>;
	.reg .b64 	%fd<55>;

	ld.param.u64 	%rd8, [_Z5atempPdS_S_ii_param_0];
	ld.param.u64 	%rd7, [_Z5atempPdS_S_ii_param_1];
	ld.param.u64 	%rd9, [_Z5atempPdS_S_ii_param_2];
	ld.param.u32 	%r16, [_Z5atempPdS_S_ii_param_3];
	ld.param.u32 	%r17, [_Z5atempPdS_S_ii_param_4];
	cvta.to.global.u64 	%rd1, %rd9;
	cvta.to.global.u64 	%rd2, %rd8;
	mov.u32 	%r18, %ntid.x;
	mov.u32 	%r19, %ctaid.x;
	mov.u32 	%r20, %tid.x;
	mad.lo.s32 	%r1, %r18, %r19, %r20;
	setp.gt.s32 	%p1, %r1, %r17;
	setp.lt.s32 	%p2, %r16, 1;
	or.pred  	%p3, %p1, %p2;
	@%p3 bra 	$L__BB1_12;
	cvta.to.global.u64 	%rd10, %rd7;
	mul.wide.s32 	%rd11, %r1, 8;
	add.s64 	%rd3, %rd10, %rd11;
	ld.global.f64 	%fd52, [%rd3];
	and.b32  	%r2, %r16, 7;
	setp.lt.u32 	%p4, %r16, 8;
	mov.b32 	%r29, 0;
	@%p4 bra 	$L__BB1_4;
	and.b32  	%r29, %r16, 2147483640;
	neg.s32 	%r27, %r29;
	shl.b32 	%r5, %r17, 3;
	add.s64 	%rd40, %rd1, 32;
	mul.wide.s32 	%rd14, %r17, 8;
	mov.u32 	%r26, %r1;
$L__BB1_3:
	.pragma "nounroll";
	mul.wide.s32 	%rd12, %r26, 8;
	add.s64 	%rd13, %rd2, %rd12;
	ld.global.f64 	%fd9, [%rd13];
	ld.global.f64 	%fd10, [%rd40+-32];
	fma.rn.f64 	%fd11, %fd9, %fd10, %fd52;
	st.global.f64 	[%rd3], %fd11;
	add.s64 	%rd15, %rd13, %rd14;
	ld.global.f64 	%fd12, [%rd15];
	ld.global.f64 	%fd13, [%rd40+-24];
	fma.rn.f64 	%fd14, %fd12, %fd13, %fd11;
	st.global.f64 	[%rd3], %fd14;
	add.s64 	%rd16, %rd15, %rd14;
	ld.global.f64 	%fd15, [%rd16];
	ld.global.f64 	%fd16, [%rd40+-16];
	fma.rn.f64 	%fd17, %fd15, %fd16, %fd14;
	st.global.f64 	[%rd3], %fd17;
	add.s64 	%rd17, %rd16, %rd14;
	ld.global.f64 	%fd18, [%rd17];
	ld.global.f64 	%fd19, [%rd40+-8];
	fma.rn.f64 	%fd20, %fd18, %fd19, %fd17;
	st.global.f64 	[%rd3], %fd20;
	add.s64 	%rd18, %rd17, %rd14;
	ld.global.f64 	%fd21, [%rd18];
	ld.global.f64 	%fd22, [%rd40];
	fma.rn.f64 	%fd23, %fd21, %fd22, %fd20;
	st.global.f64 	[%rd3], %fd23;
	add.s64 	%rd19, %rd18, %rd14;
	ld.global.f64 	%fd24, [%rd19];
	ld.global.f64 	%fd25, [%rd40+8];
	fma.rn.f64 	%fd26, %fd24, %fd25, %fd23;
	st.global.f64 	[%rd3], %fd26;
	add.s64 	%rd20, %rd19, %rd14;
	ld.global.f64 	%fd27, [%rd20];
	ld.global.f64 	%fd28, [%rd40+16];
	fma.rn.f64 	%fd29, %fd27, %fd28, %fd26;
	st.global.f64 	[%rd3], %fd29;
	add.s64 	%rd21, %rd20, %rd14;
	ld.global.f64 	%fd30, [%rd21];
	ld.global.f64 	%fd31, [%rd40+24];
	fma.rn.f64 	%fd52, %fd30, %fd31, %fd29;
	st.global.f64 	[%rd3], %fd52;
	add.s32 	%r27, %r27, 8;
	add.s32 	%r26, %r26, %r5;
	add.s64 	%rd40, %rd40, 64;
	setp.ne.s32 	%p5, %r27, 0;
	@%p5 bra 	$L__BB1_3;
$L__BB1_4:
	setp.eq.s32 	%p6, %r2, 0;
	@%p6 bra 	$L__BB1_12;
	and.b32  	%r11, %r16, 3;
	setp.lt.u32 	%p7, %r2, 4;
	@%p7 bra 	$L__BB1_7;
	mad.lo.s32 	%r22, %r29, %r17, %r1;
	mul.wide.s32 	%rd22, %r22, 8;
	add.s64 	%rd23, %rd2, %rd22;
	ld.global.f64 	%fd32, [%rd23];
	mul.wide.u32 	%rd24, %r29, 8;
	add.s64 	%rd25, %rd1, %rd24;
	ld.global.f64 	%fd33, [%rd25];
	fma.rn.f64 	%fd34, %fd32, %fd33, %fd52;
	st.global.f64 	[%rd3], %fd34;
	mul.wide.s32 	%rd26, %r17, 8;
	add.s64 	%rd27, %rd23, %rd26;
	ld.global.f64 	%fd35, [%rd27];
	ld.global.f64 	%fd36, [%rd25+8];
	fma.rn.f64 	%fd37, %fd35, %fd36, %fd34;
	st.global.f64 	[%rd3], %fd37;
	add.s64 	%rd28, %rd27, %rd26;
	ld.global.f64 	%fd38, [%rd28];
	ld.global.f64 	%fd39, [%rd25+16];
	fma.rn.f64 	%fd40, %fd38, %fd39, %fd37;
	st.global.f64 	[%rd3], %fd40;
	add.s64 	%rd29, %rd28, %rd26;
	ld.global.f64 	%fd41, [%rd29];
	ld.global.f64 	%fd42, [%rd25+24];
	fma.rn.f64 	%fd52, %fd41, %fd42, %fd40;
	st.global.f64 	[%rd3], %fd52;
	add.s32 	%r29, %r29, 4;
$L__BB1_7:
	setp.eq.s32 	%p8, %r11, 0;
	@%p8 bra 	$L__BB1_12;
	setp.eq.s32 	%p9, %r11, 1;
	@%p9 bra 	$L__BB1_10;
	mad.lo.s32 	%r23, %r29, %r17, %r1;
	mul.wide.s32 	%rd30, %r23, 8;
	add.s64 	%rd31, %rd2, %rd30;
	ld.global.f64 	%fd43, [%rd31];
	mul.wide.u32 	%rd32, %r29, 8;
	add.s64 	%rd33, %rd1, %rd32;
	ld.global.f64 	%fd44, [%rd33];
	fma.rn.f64 	%fd45, %fd43, %fd44, %fd52;
	st.global.f64 	[%rd3], %fd45;
	mul.wide.s32 	%rd34, %r17, 8;
	add.s64 	%rd35, %rd31, %rd34;
	ld.global.f64 	%fd46, [%rd35];
	ld.global.f64 	%fd47, [%rd33+8];
	fma.rn.f64 	%fd52, %fd46, %fd47, %fd45;
	st.global.f64 	[%rd3], %fd52;
	add.s32 	%r29, %r29, 2;
$L__BB1_10:
	and.b32  	%r24, %r16, 1;
	setp.eq.b32 	%p10, %r24, 1;
	not.pred 	%p11, %p10;
	@%p11 bra 	$L__BB1_12;
	mad.lo.s32 	%r25, %r29, %r17, %r1;
	mul.wide.s32 	%rd36, %r25, 8;
	add.s64 	%rd37, %rd2, %rd36;
	ld.global.f64 	%fd48, [%rd37];
	mul.wide.u32 	%rd38, %r29, 8;
	add.s64 	%rd39, %rd1, %rd38;
	ld.global.f64 	%fd49, [%rd39];
	fma.rn.f64 	%fd50, %fd48, %fd49, %fd52;
	st.global.f64 	[%rd3], %fd50;
$L__BB1_12:
	ret;

}


// ===== COMPILED SASS (sm_100) =====

	.target	sm_100

	.elftype	@"ET_EXEC"


//--------------------- .note.nv.tkinfo           --------------------------
	.section	.note.nv.tkinfo,"",@"SHT_NOTE"
	.sectionflags	@"SHF_NOTE_NV_TKINFO"
	.tkinfo
        /*0018*/ 	.word	0x00000002
        /*0030*/ 	.string	""
        /*0030*/ 	.string	"ptxas"
        /*0030*/ 	.string	"Cuda compilation tools, release 13.0, V13.0.88"
        /*0030*/ 	.string	"Build cuda_13.0.r13.0/compiler.36424714_0"
        /*0030*/ 	.string	"-arch sm_100 -m 64 "



//--------------------- .note.nv.cuinfo           --------------------------
	.section	.note.nv.cuinfo,"",@"SHT_NOTE"
	.sectionflags	@"SHF_NOTE_NV_CUINFO"
        /*0018*/ 	.short	0x0002
        /*001a*/ 	.short	0x0064
        /*001c*/ 	.short	0x0082
	.zero		2


//--------------------- .nv.info                  --------------------------
	.section	.nv.info,"",@"SHT_CUDA_INFO"
	.align	4


	//----- nvinfo : EIATTR_REGCOUNT
	.align		4
        /*0000*/ 	.byte	0x04, 0x2f
        /*0002*/ 	.short	(.L_1 - .L_0)
	.align		4
.L_0:
        /*0004*/ 	.word	index@(_Z17trans_norm_vectorPdS_S_S_ii)
        /*0008*/ 	.word	0x0000001a


	//----- nvinfo : EIATTR_FRAME_SIZE
	.align		4
.L_1:
        /*000c*/ 	.byte	0x04, 0x11
        /*000e*/ 	.short	(.L_3 - .L_2)
	.align		4
.L_2:
        /*0010*/ 	.word	index@(_Z17trans_norm_vectorPdS_S_S_ii)
        /*0014*/ 	.word	0x00000000


	//----- nvinfo : EIATTR_REGCOUNT
	.align		4
.L_3:
        /*0018*/ 	.byte	0x04, 0x2f
        /*001a*/ 	.short	(.L_5 - .L_4)
	.align		4
.L_4:
        /*001c*/ 	.word	index@(_Z5atempPdS_S_ii)
        /*0020*/ 	.word	0x0000001c


	//----- nvinfo : EIATTR_FRAME_SIZE
	.align		4
.L_5:
        /*0024*/ 	.byte	0x04, 0x11
        /*0026*/ 	.short	(.L_7 - .L_6)
	.align		4
.L_6:
        /*0028*/ 	.word	index@(_Z5atempPdS_S_ii)
        /*002c*/ 	.word	0x00000000


	//----- nvinfo : EIATTR_MIN_STACK_SIZE
	.align		4
.L_7:
        /*0030*/ 	.byte	0x04, 0x12
        /*0032*/ 	.short	(.L_9 - .L_8)
	.align		4
.L_8:
        /*0034*/ 	.word	index@(_Z5atempPdS_S_ii)
        /*0038*/ 	.word	0x00000000


	//----- nvinfo : EIATTR_MIN_STACK_SIZE
	.align		4
.L_9:
        /*003c*/ 	.byte	0x04, 0x12
        /*003e*/ 	.short	(.L_11 - .L_10)
	.align		4
.L_10:
        /*0040*/ 	.word	index@(_Z17trans_norm_vectorPdS_S_S_ii)
        /*0044*/ 	.word	0x00000000
.L_11:


//--------------------- .nv.compat                --------------------------
	.section	.nv.compat,"",@"SHT_CUDA_COMPAT_INFO"
	.align	4
        /*0000*/ 	.byte	0x02, 0x09, 0x00, 0x00, 0x02, 0x02, 0x01, 0x00, 0x02, 0x05, 0x05, 0x00, 0x03, 0x07, 0x01, 0x01
        /*0010*/ 	.byte	0x02, 0x03, 0x00, 0x00, 0x02, 0x06, 0x01, 0x00, 0x04, 0x0b, 0x08, 0x00, 0x01, 0x00, 0x00, 0x00
        /*0020*/ 	.byte	0x00, 0x00, 0x00, 0x00


//--------------------- .nv.info._Z5atempPdS_S_ii --------------------------
	.section	.nv.info._Z5atempPdS_S_ii,"",@"SHT_CUDA_INFO"
	.sectionflags	@""
	.align	4


	//----- nvinfo : EIATTR_CUDA_API_VERSION
	.align		4
        /*0000*/ 	.byte	0x04, 0x37
        /*0002*/ 	.short	(.L_13 - .L_12)
.L_12:
        /*0004*/ 	.word	0x00000082


	//----- nvinfo : EIATTR_KPARAM_INFO
	.align		4
.L_13:
        /*0008*/ 	.byte	0x04, 0x17
        /*000a*/ 	.short	(.L_15 - .L_14)
.L_14:
        /*000c*/ 	.word	0x00000000
        /*0010*/ 	.short	0x0004
        /*0012*/ 	.short	0x001c
        /*0014*/ 	.byte	0x00, 0xf0, 0x11, 0x00


	//----- nvinfo : EIATTR_KPARAM_INFO
	.align		4
.L_15:
        /*0018*/ 	.byte	0x04, 0x17
        /*001a*/ 	.short	(.L_17 - .L_16)
.L_16:
        /*001c*/ 	.word	0x00000000
        /*0020*/ 	.short	0x0003
        /*0022*/ 	.short	0x0018
        /*0024*/ 	.byte	0x00, 0xf0, 0x11, 0x00


	//----- nvinfo : EIATTR_KPARAM_INFO
	.align		4
.L_17:
        /*0028*/ 	.byte	0x04, 0x17
        /*002a*/ 	.short	(.L_19 - .L_18)
.L_18:
        /*002c*/ 	.word	0x00000000
        /*0030*/ 	.short	0x0002
        /*0032*/ 	.short	0x0010
        /*0034*/ 	.byte	0x00, 0xf5, 0x21, 0x00


	//----- nvinfo : EIATTR_KPARAM_INFO
	.align		4
.L_19:
        /*0038*/ 	.byte	0x04, 0x17
        /*003a*/ 	.short	(.L_21 - .L_20)
.L_20:
        /*003c*/ 	.word	0x00000000
        /*0040*/ 	.short	0x0001
        /*0042*/ 	.short	0x0008
        /*0044*/ 	.byte	0x00, 0xf5, 0x21, 0x00


	//----- nvinfo : EIATTR_KPARAM_INFO
	.align		4
.L_21:
        /*0048*/ 	.byte	0x04, 0x17
        /*004a*/ 	.short	(.L_23 - .L_22)
.L_22:
        /*004c*/ 	.word	0x00000000
        /*0050*/ 	.short	0x0000
        /*0052*/ 	.short	0x0000
        /*0054*/ 	.byte	0x00, 0xf5, 0x21, 0x00


	//----- nvinfo : EIATTR_SPARSE_MMA_MASK
	.align		4
.L_23:
        /*0058*/ 	.byte	0x03, 0x50
        /*005a*/ 	.short	0x0000


	//----- nvinfo : EIATTR_MAXREG_COUNT
	.align		4
        /*005c*/ 	.byte	0x03, 0x1b
        /*005e*/ 	.short	0x00ff


	//----- nvinfo : EIATTR_MERCURY_ISA_VERSION
	.align		4
        /*0060*/ 	.byte	0x03, 0x5f
        /*0062*/ 	.short	0x0101


	//----- nvinfo : EIATTR_VRC_CTA_INIT_COUNT
	.align		4
        /*0064*/ 	.byte	0x02, 0x4a
	.zero		1
	.zero		1


	//----- nvinfo : EIATTR_EXIT_INSTR_OFFSETS
	.align		4
        /*0068*/ 	.byte	0x04, 0x1c
        /*006a*/ 	.short	(.L_25 - .L_24)


	//   ....[0]....
.L_24:
        /*006c*/ 	.word	0x00000080


	//   ....[1]....
        /*0070*/ 	.word	0x000004b0


	//   ....[2]....
        /*0074*/ 	.word	0x00000690


	//   ....[3]....
        /*0078*/ 	.word	0x000007d0


	//   ....[4]....
        /*007c*/ 	.word	0x00000870


	//----- nvinfo : EIATTR_CBANK_PARAM_SIZE
	.align		4
.L_25:
        /*0080*/ 	.byte	0x03, 0x19
        /*0082*/ 	.short	0x0020


	//----- nvinfo : EIATTR_PARAM_CBANK
	.align		4
        /*0084*/ 	.byte	0x04, 0x0a
        /*0086*/ 	.short	(.L_27 - .L_26)
	.align		4
.L_26:
        /*0088*/ 	.word	index@(.nv.constant0._Z5atempPdS_S_ii)
        /*008c*/ 	.short	0x0380
        /*008e*/ 	.short	0x0020


	//----- nvinfo : EIATTR_SW_WAR
	.align		4
.L_27:
        /*0090*/ 	.byte	0x04, 0x36
        /*0092*/ 	.short	(.L_29 - .L_28)
.L_28:
        /*0094*/ 	.word	0x00000008
.L_29:


//--------------------- .nv.info._Z17trans_norm_vectorPdS_S_S_ii --------------------------
	.section	.nv.info._Z17trans_norm_vectorPdS_S_S_ii,"",@"SHT_CUDA_INFO"
	.sectionflags	@""
	.align	4


	//----- nvinfo : EIATTR_CUDA_API_VERSION
	.align		4
        /*0000*/ 	.byte	0x04, 0x37
        /*0002*/ 	.short	(.L_31 - .L_30)
.L_30:
        /*0004*/ 	.word	0x00000082


	//----- nvinfo : EIATTR_KPARAM_INFO
	.align		4
.L_31:
        /*0008*/ 	.byte	0x04, 0x17
        /*000a*/ 	.short	(.L_33 - .L_32)
.L_32:
        /*000c*/ 	.word	0x00000000
        /*0010*/ 	.short	0x0005
        /*0012*/ 	.short	0x0024
        /*0014*/ 	.byte	0x00, 0xf0, 0x11, 0x00


	//----- nvinfo : EIATTR_KPARAM_INFO
	.align		4
.L_33:
        /*0018*/ 	.byte	0x04, 0x17
        /*001a*/ 	.short	(.L_35 - .L_34)
.L_34:
        /*001c*/ 	.word	0x00000000
        /*0020*/ 	.short	0x0004
        /*0022*/ 	.short	0x0020
        /*0024*/ 	.byte	0x00, 0xf0, 0x11, 0x00


	//----- nvinfo : EIATTR_KPARAM_INFO
	.align		4
.L_35:
        /*0028*/ 	.byte	0x04, 0x17
        /*002a*/ 	.short	(.L_37 - .L_36)
.L_36:
        /*002c*/ 	.word	0x00000000
        /*0030*/ 	.short	0x0003
        /*0032*/ 	.short	0x0018
        /*0034*/ 	.byte	0x00, 0xf5, 0x21, 0x00


	//----- nvinfo : EIATTR_KPARAM_INFO
	.align		4
.L_37:
        /*0038*/ 	.byte	0x04, 0x17
        /*003a*/ 	.short	(.L_39 - .L_38)
.L_38:
        /*003c*/ 	.word	0x00000000
        /*0040*/ 	.short	0x0002
        /*0042*/ 	.short	0x0010
        /*0044*/ 	.byte	0x00, 0xf5, 0x21, 0x00


	//----- nvinfo : EIATTR_KPARAM_INFO
	.align		4
.L_39:
        /*0048*/ 	.byte	0x04, 0x17
        /*004a*/ 	.short	(.L_41 - .L_40)
.L_40:
        /*004c*/ 	.word	0x00000000
        /*0050*/ 	.short	0x0001
        /*0052*/ 	.short	0x0008
        /*0054*/ 	.byte	0x00, 0xf5, 0x21, 0x00


	//----- nvinfo : EIATTR_KPARAM_INFO
	.align		4
.L_41:
        /*0058*/ 	.byte	0x04, 0x17
        /*005a*/ 	.short	(.L_43 - .L_42)
.L_42:
        /*005c*/ 	.word	0x00000000
        /*0060*/ 	.short	0x0000
        /*0062*/ 	.short	0x0000
        /*0064*/ 	.byte	0x00, 0xf5, 0x21, 0x00


	//----- nvinfo : EIATTR_SPARSE_MMA_MASK
	.align		4
.L_43:
        /*0068*/ 	.byte	0x03, 0x50
        /*006a*/ 	.short	0x0000


	//----- nvinfo : EIATTR_MAXREG_COUNT
	.align		4
        /*006c*/ 	.byte	0x03, 0x1b
        /*006e*/ 	.short	0x00ff


	//----- nvinfo : EIATTR_MERCURY_ISA_VERSION
	.align		4
        /*0070*/ 	.byte	0x03, 0x5f
        /*0072*/ 	.short	0x0101


	//----- nvinfo : EIATTR_VRC_CTA_INIT_COUNT
	.align		4
        /*0074*/ 	.byte	0x02, 0x4a
	.zero		1
	.zero		1


	//----- nvinfo : EIATTR_EXIT_INSTR_OFFSETS
	.align		4
        /*0078*/ 	.byte	0x04, 0x1c
        /*007a*/ 	.short	(.L_45 - .L_44)


	//   ....[0]....
.L_44:
        /*007c*/ 	.word	0x000000b0


	//   ....[1]....
        /*0080*/ 	.word	0x00000690


	//   ....[2]....
        /*0084*/ 	.word	0x00000940


	//   ....[3]....
        /*0088*/ 	.word	0x00000af0


	//   ....[4]....
        /*008c*/ 	.word	0x00000c40


	//----- nvinfo : EIATTR_CBANK_PARAM_SIZE
	.align		4
.L_45:
        /*0090*/ 	.byte	0x03, 0x19
        /*0092*/ 	.short	0x0028


	//----- nvinfo : EIATTR_PARAM_CBANK
	.align		4
        /*0094*/ 	.byte	0x04, 0x0a
        /*0096*/ 	.short	(.L_47 - .L_46)
	.align		4
.L_46:
        /*0098*/ 	.word	index@(.nv.constant0._Z17trans_norm_vectorPdS_S_S_ii)
        /*009c*/ 	.short	0x0380
        /*009e*/ 	.short	0x0028


	//----- nvinfo : EIATTR_SW_WAR
	.align		4
.L_47:
        /*00a0*/ 	.byte	0x04, 0x36
        /*00a2*/ 	.short	(.L_49 - .L_48)
.L_48:
        /*00a4*/ 	.word	0x00000008
.L_49:


//--------------------- .nv.callgraph             --------------------------
	.section	.nv.callgraph,"",@"SHT_CUDA_CALLGRAPH"
	.align	4
	.sectionentsize	8
	.align		4
        /*0000*/ 	.word	0x00000000
	.align		4
        /*0004*/ 	.word	0xffffffff
	.align		4
        /*0008*/ 	.word	0x00000000
	.align		4
        /*000c*/ 	.word	0xfffffffe
	.align		4
        /*0010*/ 	.word	0x00000000
	.align		4
        /*0014*/ 	.word	0xfffffffd
	.align		4
        /*0018*/ 	.word	0x00000000
	.align		4
        /*001c*/ 	.word	0xfffffffc


//--------------------- .text._Z5atempPdS_S_ii    --------------------------
	.section	.text._Z5atempPdS_S_ii,"ax",@progbits
	.align	128
        .global         _Z5atempPdS_S_ii
        .type           _Z5atempPdS_S_ii,@function
        .size           _Z5atempPdS_S_ii,(.L_x_11 - _Z5atempPdS_S_ii)
        .other          _Z5atempPdS_S_ii,@"STO_CUDA_ENTRY STV_DEFAULT"
_Z5atempPdS_S_ii:
.text._Z5atempPdS_S_ii:
[----:B------:R-:W-:Y:S01]  /*0000*/  LDC R1, c[0x0][0x37c] ;  /* 0x0000df00ff017b82 */ /* 0x000fe20000000800 */
[----:B------:R-:W0:Y:S07]  /*0010*/  S2R R0, SR_CTAID.X ;  /* 0x0000000000007919 */ /* 0x000e2e0000002500 */
[----:B------:R-:W1:Y:S01]  /*0020*/  LDC.64 R2, c[0x0][0x398] ;  /* 0x0000e600ff027b82 */ /* 0x000e620000000a00 */
[----:B------:R-:W0:Y:S01]  /*0030*/  LDCU UR4, c[0x0][0x360] ;  /* 0x00006c00ff0477ac */ /* 0x000e220008000800 */
[----:B------:R-:W0:Y:S01]  /*0040*/  S2R R5, SR_TID.X ;  /* 0x0000000000057919 */ /* 0x000e220000002100 */
[----:B-1----:R-:W-:Y:S01]  /*0050*/  ISETP.GE.AND P0, PT, R2, 0x1, PT ;  /* 0x000000010200780c */ /* 0x002fe20003f06270 */
[----:B0-----:R-:W-:-:S05]  /*0060*/  IMAD R0, R0, UR4, R5 ;  /* 0x0000000400007c24 */ /* 0x001fca000f8e0205 */
[----:B------:R-:W-:-:S13]  /*0070*/  ISETP.GT.OR P0, PT, R0, R3, !P0 ;  /* 0x000000030000720c */ /* 0x000fda0004704670 */
[----:B------:R-:W-:Y:S05]  /*0080*/  @P0 EXIT ;  /* 0x000000000000094d */ /* 0x000fea0003800000 */
[----:B------:R-:W0:Y:S01]  /*0090*/  LDC.64 R4, c[0x0][0x388] ;  /* 0x0000e200ff047b82 */ /* 0x000e220000000a00 */
[----:B------:R-:W1:Y:S01]  /*00a0*/  LDCU.64 UR6, c[0x0][0x358] ;  /* 0x00006b00ff0677ac */ /* 0x000e620008000a00 */
[C---:B------:R-:W-:Y:S01]  /*00b0*/  ISETP.GE.U32.AND P1, PT, R2.reuse, 0x8, PT ;  /* 0x000000080200780c */ /* 0x040fe20003f26070 */
[----:B------:R-:W-:Y:S01]  /*00c0*/  HFMA2 R8, -RZ, RZ, 0, 0 ;  /* 0x00000000ff087431 */ /* 0x000fe200000001ff */
[----:B------:R-:W-:-:S04]  /*00d0*/  LOP3.LUT R11, R2, 0x7, RZ, 0xc0, !PT ;  /* 0x00000007020b7812 */ /* 0x000fc800078ec0ff */
[----:B------:R-:W-:Y:S01]  /*00e0*/  ISETP.NE.AND P0, PT, R11, RZ, PT ;  /* 0x000000ff0b00720c */ /* 0x000fe20003f05270 */
[----:B0-----:R-:W-:-:S05]  /*00f0*/  IMAD.WIDE R4, R0, 0x8, R4 ;  /* 0x0000000800047825 */ /* 0x001fca00078e0204 */
[----:B-1----:R0:W5:Y:S01]  /*0100*/  LDG.E.64 R12, desc[UR6][R4.64] ;  /* 0x00000006040c7981 */ /* 0x002162000c1e1b00 */
[----:B------:R-:W-:Y:S06]  /*0110*/  @!P1 BRA `(.L_x_0) ;  /* 0x0000000000e49947 */ /* 0x000fec0003800000 */
[----:B------:R-:W1:Y:S01]  /*0120*/  LDCU.64 UR4, c[0x0][0x390] ;  /* 0x00007200ff0477ac */ /* 0x000e620008000a00 */
[----:B------:R-:W-:Y:S02]  /*0130*/  LOP3.LUT R8, R2, 0x7ffffff8, RZ, 0xc0, !PT ;  /* 0x7ffffff802087812 */ /* 0x000fe400078ec0ff */
[----:B------:R-:W-:Y:S02]  /*0140*/  MOV R10, R0 ;  /* 0x00000000000a7202 */ /* 0x000fe40000000f00 */
[----:B------:R-:W-:Y:S01]  /*0150*/  IADD3 R9, PT, PT, -R8, RZ, RZ ;  /* 0x000000ff08097210 */ /* 0x000fe20007ffe1ff */
[----:B-1----:R-:W-:-:S04]  /*0160*/  UIADD3 UR4, UP0, UPT, UR4, 0x20, URZ ;  /* 0x0000002004047890 */ /* 0x002fc8000ff1e0ff */
[----:B------:R-:W-:Y:S02]  /*0170*/  UIADD3.X UR5, UPT, UPT, URZ, UR5, URZ, UP0, !UPT ;  /* 0x00000005ff057290 */ /* 0x000fe400087fe4ff */
[----:B------:R-:W-:-:S04]  /*0180*/  MOV R18, UR4 ;  /* 0x0000000400127c02 */ /* 0x000fc80008000f00 */
[----:B------:R-:W-:-:S07]  /*0190*/  MOV R19, UR5 ;  /* 0x0000000500137c02 */ /* 0x000fce0008000f00 */
.L_x_1:
[----:B---3--:R-:W1:Y:S01]  /*01a0*/  LDC.64 R14, c[0x0][0x380] ;  /* 0x0000e000ff0e7b82 */ /* 0x008e620000000a00 */
[----:B------:R-:W-:Y:S02]  /*01b0*/  MOV R6, R18 ;  /* 0x0000001200067202 */ /* 0x000fe40000000f00 */
[----:B------:R-:W-:-:S05]  /*01c0*/  MOV R7, R19 ;  /* 0x0000001300077202 */ /* 0x000fca0000000f00 */
[----:B------:R-:W2:Y:S01]  /*01d0*/  LDG.E.64 R18, desc[UR6][R6.64+-0x20] ;  /* 0xffffe00606127981 */ /* 0x000ea2000c1e1b00 */
[----:B-1----:R-:W-:-:S05]  /*01e0*/  IMAD.WIDE R14, R10, 0x8, R14 ;  /* 0x000000080a0e7825 */ /* 0x002fca00078e020e */
[----:B------:R-:W2:Y:S02]  /*01f0*/  LDG.E.64 R16, desc[UR6][R14.64] ;  /* 0x000000060e107981 */ /* 0x000ea4000c1e1b00 */
[----:B--2--5:R-:W-:Y:S01]  /*0200*/  DFMA R16, R16, R18, R12 ;  /* 0x000000121010722b */ /* 0x024fe2000000000c */
[----:B------:R-:W-:-:S06]  /*0210*/  IMAD.WIDE R12, R3, 0x8, R14 ;  /* 0x00000008030c7825 */ /* 0x000fcc00078e020e */
[----:B------:R1:W-:Y:S04]  /*0220*/  STG.E.64 desc[UR6][R4.64], R16 ;  /* 0x0000001004007986 */ /* 0x0003e8000c101b06 */
[----:B------:R-:W2:Y:S04]  /*0230*/  LDG.E.64 R18, desc[UR6][R12.64] ;  /* 0x000000060c127981 */ /* 0x000ea8000c1e1b00 */
[----:B------:R-:W2:Y:S02]  /*0240*/  LDG.E.64 R20, desc[UR6][R6.64+-0x18] ;  /* 0xffffe80606147981 */ /* 0x000ea4000c1e1b00 */
[----:B--2---:R-:W-:Y:S01]  /*0250*/  DFMA R18, R18, R20, R16 ;  /* 0x000000141212722b */ /* 0x004fe20000000010 */
[----:B------:R-:W-:-:S06]  /*0260*/  IMAD.WIDE R20, R3, 0x8, R12 ;  /* 0x0000000803147825 */ /* 0x000fcc00078e020c */
[----:B------:R2:W-:Y:S04]  /*0270*/  STG.E.64 desc[UR6][R4.64], R18 ;  /* 0x0000001204007986 */ /* 0x0005e8000c101b06 */
[----:B------:R-:W3:Y:S04]  /*0280*/  LDG.E.64 R22, desc[UR6][R20.64] ;  /* 0x0000000614167981 */ /* 0x000ee8000c1e1b00 */
[----:B------:R-:W3:Y:S01]  /*0290*/  LDG.E.64 R24, desc[UR6][R6.64+-0x10] ;  /* 0xfffff00606187981 */ /* 0x000ee2000c1e1b00 */
[----:B------:R-:W-:Y:S01]  /*02a0*/  IMAD.WIDE R14, R3, 0x8, R20 ;  /* 0x00000008030e7825 */ /* 0x000fe200078e0214 */
[----:B---3--:R-:W-:-:S07]  /*02b0*/  DFMA R22, R22, R24, R18 ;  /* 0x000000181616722b */ /* 0x008fce0000000012 */
[----:B------:R3:W-:Y:S04]  /*02c0*/  STG.E.64 desc[UR6][R4.64], R22 ;  /* 0x0000001604007986 */ /* 0x0007e8000c101b06 */
[----:B-1----:R-:W4:Y:S04]  /*02d0*/  LDG.E.64 R16, desc[UR6][R14.64] ;  /* 0x000000060e107981 */ /* 0x002f28000c1e1b00 */
[----:B------:R-:W4:Y:S02]  /*02e0*/  LDG.E.64 R12, desc[UR6][R6.64+-0x8] ;  /* 0xfffff806060c7981 */ /* 0x000f24000c1e1b00 */
[----:B----4-:R-:W-:Y:S01]  /*02f0*/  DFMA R12, R16, R12, R22 ;  /* 0x0000000c100c722b */ /* 0x010fe20000000016 */
[----:B------:R-:W-:-:S06]  /*0300*/  IMAD.WIDE R16, R3, 0x8, R14 ;  /* 0x0000000803107825 */ /* 0x000fcc00078e020e */
[----:B------:R1:W-:Y:S04]  /*0310*/  STG.E.64 desc[UR6][R4.64], R12 ;  /* 0x0000000c04007986 */ /* 0x0003e8000c101b06 */
[----:B--2---:R-:W2:Y:S04]  /*0320*/  LDG.E.64 R18, desc[UR6][R16.64] ;  /* 0x0000000610127981 */ /* 0x004ea8000c1e1b00 */
[----:B------:R-:W2:Y:S02]  /*0330*/  LDG.E.64 R20, desc[UR6][R6.64] ;  /* 0x0000000606147981 */ /* 0x000ea4000c1e1b00 */
[----:B--2---:R-:W-:Y:S01]  /*0340*/  DFMA R18, R18, R20, R12 ;  /* 0x000000141212722b */ /* 0x004fe2000000000c */
[----:B------:R-:W-:-:S06]  /*0350*/  IMAD.WIDE R20, R3, 0x8, R16 ;  /* 0x0000000803147825 */ /* 0x000fcc00078e0210 */
[----:B------:R2:W-:Y:S04]  /*0360*/  STG.E.64 desc[UR6][R4.64], R18 ;  /* 0x0000001204007986 */ /* 0x0005e8000c101b06 */
[----:B---3--:R-:W3:Y:S04]  /*0370*/  LDG.E.64 R22, desc[UR6][R20.64] ;  /* 0x0000000614167981 */ /* 0x008ee8000c1e1b00 */
[----:B------:R-:W3:Y:S02]  /*0380*/  LDG.E.64 R14, desc[UR6][R6.64+0x8] ;  /* 0x00000806060e7981 */ /* 0x000ee4000c1e1b00 */
[----:B---3--:R-:W-:Y:S01]  /*0390*/  DFMA R14, R22, R14, R18 ;  /* 0x0000000e160e722b */ /* 0x008fe20000000012 */
[----:B------:R-:W-:-:S06]  /*03a0*/  IMAD.WIDE R22, R3, 0x8, R20 ;  /* 0x0000000803167825 */ /* 0x000fcc00078e0214 */
[----:B------:R3:W-:Y:S04]  /*03b0*/  STG.E.64 desc[UR6][R4.64], R14 ;  /* 0x0000000e04007986 */ /* 0x0007e8000c101b06 */
[----:B-1----:R-:W4:Y:S04]  /*03c0*/  LDG.E.64 R12, desc[UR6][R22.64] ;  /* 0x00000006160c7981 */ /* 0x002f28000c1e1b00 */
[----:B------:R-:W4:Y:S01]  /*03d0*/  LDG.E.64 R16, desc[UR6][R6.64+0x10] ;  /* 0x0000100606107981 */ /* 0x000f22000c1e1b00 */
[----:B------:R-:W-:Y:S01]  /*03e0*/  IMAD.WIDE R24, R3, 0x8, R22 ;  /* 0x0000000803187825 */ /* 0x000fe200078e0216 */
[----:B----4-:R-:W-:-:S07]  /*03f0*/  DFMA R16, R12, R16, R14 ;  /* 0x000000100c10722b */ /* 0x010fce000000000e */
[----:B------:R3:W-:Y:S04]  /*0400*/  STG.E.64 desc[UR6][R4.64], R16 ;  /* 0x0000001004007986 */ /* 0x0007e8000c101b06 */
[----:B------:R-:W4:Y:S04]  /*0410*/  LDG.E.64 R24, desc[UR6][R24.64] ;  /* 0x0000000618187981 */ /* 0x000f28000c1e1b00 */
[----:B------:R-:W4:Y:S01]  /*0420*/  LDG.E.64 R12, desc[UR6][R6.64+0x18] ;  /* 0x00001806060c7981 */ /* 0x000f22000c1e1b00 */
[----:B------:R-:W-:-:S04]  /*0430*/  IADD3 R9, PT, PT, R9, 0x8, RZ ;  /* 0x0000000809097810 */ /* 0x000fc80007ffe0ff */
[----:B------:R-:W-:Y:S02]  /*0440*/  ISETP.NE.AND P1, PT, R9, RZ, PT ;  /* 0x000000ff0900720c */ /* 0x000fe40003f25270 */
[----:B--2---:R-:W-:Y:S02]  /*0450*/  IADD3 R18, P2, PT, R6, 0x40, RZ ;  /* 0x0000004006127810 */ /* 0x004fe40007f5e0ff */
[----:B------:R-:W-:Y:S02]  /*0460*/  LEA R10, R3, R10, 0x3 ;  /* 0x0000000a030a7211 */ /* 0x000fe400078e18ff */
[----:B------:R-:W-:Y:S01]  /*0470*/  IADD3.X R19, PT, PT, RZ, R7, RZ, P2, !PT ;  /* 0x00000007ff137210 */ /* 0x000fe200017fe4ff */
[----:B----4-:R-:W-:-:S07]  /*0480*/  DFMA R12, R24, R12, R16 ;  /* 0x0000000c180c722b */ /* 0x010fce0000000010 */
[----:B------:R3:W-:Y:S01]  /*0490*/  STG.E.64 desc[UR6][R4.64], R12 ;  /* 0x0000000c04007986 */ /* 0x0007e2000c101b06 */
[----:B------:R-:W-:Y:S05]  /*04a0*/  @P1 BRA `(.L_x_1) ;  /* 0xfffffffc003c1947 */ /* 0x000fea000383ffff */
.L_x_0:
[----:B------:R-:W-:Y:S05]  /*04b0*/  @!P0 EXIT ;  /* 0x000000000000894d */ /* 0x000fea0003800000 */
[----:B------:R-:W-:Y:S02]  /*04c0*/  ISETP.GE.U32.AND P0, PT, R11, 0x4, PT ;  /* 0x000000040b00780c */ /* 0x000fe40003f06070 */
[----:B------:R-:W-:-:S04]  /*04d0*/  LOP3.LUT R9, R2, 0x3, RZ, 0xc0, !PT ;  /* 0x0000000302097812 */ /* 0x000fc800078ec0ff */
[----:B------:R-:W-:-:S07]  /*04e0*/  ISETP.NE.AND P1, PT, R9, RZ, PT ;  /* 0x000000ff0900720c */ /* 0x000fce0003f25270 */
[----:B------:R-:W-:Y:S06]  /*04f0*/  @!P0 BRA `(.L_x_2) ;  /* 0x0000000000648947 */ /* 0x000fec0003800000 */
[----:B------:R-:W1:Y:S01]  /*0500*/  LDC.64 R10, c[0x0][0x380] ;  /* 0x0000e000ff0a7b82 */ /* 0x000e620000000a00 */
[----:B---3--:R-:W-:-:S07]  /*0510*/  IMAD R15, R8, R3, R0 ;  /* 0x00000003080f7224 */ /* 0x008fce00078e0200 */
[----:B------:R-:W2:Y:S01]  /*0520*/  LDC.64 R6, c[0x0][0x390] ;  /* 0x0000e400ff067b82 */ /* 0x000ea20000000a00 */
[----:B-1----:R-:W-:-:S05]  /*0530*/  IMAD.WIDE R10, R15, 0x8, R10 ;  /* 0x000000080f0a7825 */ /* 0x002fca00078e020a */
[----:B------:R-:W3:Y:S01]  /*0540*/  LDG.E.64 R14, desc[UR6][R10.64] ;  /* 0x000000060a0e7981 */ /* 0x000ee2000c1e1b00 */
[----:B--2---:R-:W-:-:S05]  /*0550*/  IMAD.WIDE.U32 R6, R8, 0x8, R6 ;  /* 0x0000000808067825 */ /* 0x004fca00078e0006 */
[----:B------:R-:W3:Y:S02]  /*0560*/  LDG.E.64 R16, desc[UR6][R6.64] ;  /* 0x0000000606107981 */ /* 0x000ee4000c1e1b00 */
[----:B---3-5:R-:W-:Y:S01]  /*0570*/  DFMA R14, R14, R16, R12 ;  /* 0x000000100e0e722b */ /* 0x028fe2000000000c */
[----:B------:R-:W-:-:S06]  /*0580*/  IMAD.WIDE R12, R3, 0x8, R10 ;  /* 0x00000008030c7825 */ /* 0x000fcc00078e020a */
[----:B------:R1:W-:Y:S04]  /*0590*/  STG.E.64 desc[UR6][R4.64], R14 ;  /* 0x0000000e04007986 */ /* 0x0003e8000c101b06 */
[----:B------:R-:W2:Y:S04]  /*05a0*/  LDG.E.64 R16, desc[UR6][R12.64] ;  /* 0x000000060c107981 */ /* 0x000ea8000c1e1b00 */
[----:B------:R-:W2:Y:S02]  /*05b0*/  LDG.E.64 R18, desc[UR6][R6.64+0x8] ;  /* 0x0000080606127981 */ /* 0x000ea4000c1e1b00 */
[----:B--2---:R-:W-:Y:S01]  /*05c0*/  DFMA R16, R16, R18, R14 ;  /* 0x000000121010722b */ /* 0x004fe2000000000e */
        /* <DEDUP_REMOVED lines=8> */
[----:B------:R-:W2:Y:S01]  /*0650*/  LDG.E.64 R12, desc[UR6][R6.64+0x18] ;  /* 0x00001806060c7981 */ /* 0x000ea2000c1e1b00 */
[----:B------:R-:W-:Y:S01]  /*0660*/  IADD3 R8, PT, PT, R8, 0x4, RZ ;  /* 0x0000000408087810 */ /* 0x000fe20007ffe0ff */
[----:B--2---:R-:W-:-:S07]  /*0670*/  DFMA R12, R20, R12, R10 ;  /* 0x0000000c140c722b */ /* 0x004fce000000000a */
[----:B------:R1:W-:Y:S04]  /*0680*/  STG.E.64 desc[UR6][R4.64], R12 ;  /* 0x0000000c04007986 */ /* 0x0003e8000c101b06 */
.L_x_2:
[----:B------:R-:W-:Y:S05]  /*0690*/  @!P1 EXIT ;  /* 0x000000000000994d */ /* 0x000fea0003800000 */
[----:B------:R-:W-:Y:S02]  /*06a0*/  ISETP.NE.AND P0, PT, R9, 0x1, PT ;  /* 0x000000010900780c */ /* 0x000fe40003f05270 */
[----:B------:R-:W-:-:S04]  /*06b0*/  LOP3.LUT R2, R2, 0x1, RZ, 0xc0, !PT ;  /* 0x0000000102027812 */ /* 0x000fc800078ec0ff */
[----:B------:R-:W-:-:S07]  /*06c0*/  ISETP.NE.U32.AND P1, PT, R2, 0x1, PT ;  /* 0x000000010200780c */ /* 0x000fce0003f25070 */
[----:B------:R-:W-:Y:S06]  /*06d0*/  @!P0 BRA `(.L_x_3) ;  /* 0x00000000003c8947 */ /* 0x000fec0003800000 */
[----:B------:R-:W2:Y:S01]  /*06e0*/  LDC.64 R6, c[0x0][0x380] ;  /* 0x0000e000ff067b82 */ /* 0x000ea20000000a00 */
[----:B-1-3--:R-:W-:-:S07]  /*06f0*/  IMAD R15, R8, R3, R0 ;  /* 0x00000003080f7224 */ /* 0x00afce00078e0200 */
[----:B------:R-:W1:Y:S01]  /*0700*/  LDC.64 R10, c[0x0][0x390] ;  /* 0x0000e400ff0a7b82 */ /* 0x000e620000000a00 */
[----:B--2---:R-:W-:-:S05]  /*0710*/  IMAD.WIDE R14, R15, 0x8, R6 ;  /* 0x000000080f0e7825 */ /* 0x004fca00078e0206 */
[----:B------:R-:W2:Y:S01]  /*0720*/  LDG.E.64 R6, desc[UR6][R14.64] ;  /* 0x000000060e067981 */ /* 0x000ea2000c1e1b00 */
[----:B-1----:R-:W-:-:S05]  /*0730*/  IMAD.WIDE.U32 R16, R8, 0x8, R10 ;  /* 0x0000000808107825 */ /* 0x002fca00078e000a */
[----:B------:R-:W2:Y:S01]  /*0740*/  LDG.E.64 R10, desc[UR6][R16.64] ;  /* 0x00000006100a7981 */ /* 0x000ea2000c1e1b00 */
[----:B------:R-:W-:Y:S01]  /*0750*/  IMAD.WIDE R18, R3, 0x8, R14 ;  /* 0x0000000803127825 */ /* 0x000fe200078e020e */
[----:B--2--5:R-:W-:-:S07]  /*0760*/  DFMA R6, R6, R10, R12 ;  /* 0x0000000a0606722b */ /* 0x024fce000000000c */
[----:B------:R2:W-:Y:S04]  /*0770*/  STG.E.64 desc[UR6][R4.64], R6 ;  /* 0x0000000604007986 */ /* 0x0005e8000c101b06 */
[----:B------:R-:W3:Y:S04]  /*0780*/  LDG.E.64 R12, desc[UR6][R18.64] ;  /* 0x00000006120c7981 */ /* 0x000ee8000c1e1b00 */
[----:B------:R-:W3:Y:S01]  /*0790*/  LDG.E.64 R10, desc[UR6][R16.64+0x8] ;  /* 0x00000806100a7981 */ /* 0x000ee2000c1e1b00 */
[----:B------:R-:W-:Y:S01]  /*07a0*/  IADD3 R8, PT, PT, R8, 0x2, RZ ;  /* 0x0000000208087810 */ /* 0x000fe20007ffe0ff */
[----:B---3--:R-:W-:-:S07]  /*07b0*/  DFMA R12, R12, R10, R6 ;  /* 0x0000000a0c0c722b */ /* 0x008fce0000000006 */
[----:B------:R2:W-:Y:S04]  /*07c0*/  STG.E.64 desc[UR6][R4.64], R12 ;  /* 0x0000000c04007986 */ /* 0x0005e8000c101b06 */
.L_x_3:
[----:B------:R-:W-:Y:S05]  /*07d0*/  @P1 EXIT ;  /* 0x000000000000194d */ /* 0x000fea0003800000 */
[----:B--2---:R-:W2:Y:S01]  /*07e0*/  LDC.64 R6, c[0x0][0x380] ;  /* 0x0000e000ff067b82 */ /* 0x004ea20000000a00 */
[----:B------:R-:W-:-:S07]  /*07f0*/  IMAD R3, R8, R3, R0 ;  /* 0x0000000308037224 */ /* 0x000fce00078e0200 */
[----:B-1----:R-:W1:Y:S01]  /*0800*/  LDC.64 R10, c[0x0][0x390] ;  /* 0x0000e400ff0a7b82 */ /* 0x002e620000000a00 */
[----:B--2---:R-:W-:-:S06]  /*0810*/  IMAD.WIDE R2, R3, 0x8, R6 ;  /* 0x0000000803027825 */ /* 0x004fcc00078e0206 */
[----:B------:R-:W3:Y:S01]  /*0820*/  LDG.E.64 R2, desc[UR6][R2.64] ;  /* 0x0000000602027981 */ /* 0x000ee2000c1e1b00 */
[----:B-1----:R-:W-:-:S06]  /*0830*/  IMAD.WIDE.U32 R8, R8, 0x8, R10 ;  /* 0x0000000808087825 */ /* 0x002fcc00078e000a */
[----:B------:R-:W3:Y:S02]  /*0840*/  LDG.E.64 R8, desc[UR6][R8.64] ;  /* 0x0000000608087981 */ /* 0x000ee4000c1e1b00 */
[----:B---3-5:R-:W-:-:S07]  /*0850*/  DFMA R12, R2, R8, R12 ;  /* 0x00000008020c722b */ /* 0x028fce000000000c */
[----:B------:R-:W-:Y:S01]  /*0860*/  STG.E.64 desc[UR6][R4.64], R12 ;  /* 0x0000000c04007986 */ /* 0x000fe2000c101b06 */
[----:B------:R-:W-:Y:S05]  /*0870*/  EXIT ;  /* 0x000000000000794d */ /* 0x000fea0003800000 */
.L_x_4:
[----:B------:R-:W-:-:S00]  /*0880*/  BRA `(.L_x_4) ;  /* 0xfffffffc00fc7947 */ /* 0x000fc0000383ffff */
[----:B------:R-:W-:-:S00]  /*0890*/  NOP ;  /* 0x0000000000007918 */ /* 0x000fc00000000000 */
        /* <DEDUP_REMOVED lines=14> */
.L_x_11:


//--------------------- .text._Z17trans_norm_vectorPdS_S_S_ii --------------------------
	.section	.text._Z17trans_norm_vectorPdS_S_S_ii,"ax",@progbits
	.align	128
        .global         _Z17trans_norm_vectorPdS_S_S_ii
        .type           _Z17trans_norm_vectorPdS_S_S_ii,@function
        .size           _Z17trans_norm_vectorPdS_S_S_ii,(.L_x_12 - _Z17trans_norm_vectorPdS_S_S_ii)
        .other          _Z17trans_norm_vectorPdS_S_S_ii,@"STO_CUDA_ENTRY STV_DEFAULT"
_Z17trans_norm_vectorPdS_S_S_ii:
.text._Z17trans_norm_vectorPdS_S_S_ii:
[----:B------:R-:W-:Y:S01]  /*0000*/  LDC R1, c[0x0][0x37c] ;  /* 0x0000df00ff017b82 */ /* 0x000fe20000000800 */
[----:B------:R-:W0:Y:S07]  /*0010*/  S2R R3, SR_CTAID.X ;  /* 0x0000000000037919 */ /* 0x000e2e0000002500 */
[----:B------:R-:W1:Y:S01]  /*0020*/  LDC R6, c[0x0][0x3a4] ;  /* 0x0000e900ff067b82 */ /* 0x000e620000000800 */
[----:B------:R-:W0:Y:S01]  /*0030*/  LDCU UR4, c[0x0][0x360] ;  /* 0x00006c00ff0477ac */ /* 0x000e220008000800 */
[----:B------:R-:W0:Y:S01]  /*0040*/  S2R R0, SR_TID.X ;  /* 0x0000000000007919 */ /* 0x000e220000002100 */
[----:B------:R-:W2:Y:S05]  /*0050*/  LDCU.64 UR12, c[0x0][0x358] ;  /* 0x00006b00ff0c77ac */ /* 0x000eaa0008000a00 */
[----:B------:R-:W3:Y:S01]  /*0060*/  LDC.64 R4, c[0x0][0x398] ;  /* 0x0000e600ff047b82 */ /* 0x000ee20000000a00 */
[----:B-1----:R-:W-:Y:S01]  /*0070*/  ISETP.GE.AND P0, PT, R6, 0x1, PT ;  /* 0x000000010600780c */ /* 0x002fe20003f06270 */
[----:B0-----:R-:W-:-:S04]  /*0080*/  IMAD R3, R3, UR4, R0 ;  /* 0x0000000403037c24 */ /* 0x001fc8000f8e0200 */
[----:B---3--:R-:W-:-:S05]  /*0090*/  IMAD.WIDE R4, R3, 0x8, R4 ;  /* 0x0000000803047825 */ /* 0x008fca00078e0204 */
[----:B--2---:R0:W-:Y:S03]  /*00a0*/  STG.E.64 desc[UR12][R4.64], RZ ;  /* 0x000000ff04007986 */ /* 0x0041e6000c101b0c */
[----:B------:R-:W-:Y:S05]  /*00b0*/  @!P0 EXIT ;  /* 0x000000000000894d */ /* 0x000fea0003800000 */
[C---:B------:R-:W-:Y:S01]  /*00c0*/  ISETP.GE.U32.AND P1, PT, R6.reuse, 0x10, PT ;  /* 0x000000100600780c */ /* 0x040fe20003f26070 */
[----:B------:R-:W-:Y:S01]  /*00d0*/  IMAD R0, R3, R6, RZ ;  /* 0x0000000603007224 */ /* 0x000fe200078e02ff */
[----:B------:R-:W-:Y:S01]  /*00e0*/  LOP3.LUT R18, R6, 0xf, RZ, 0xc0, !PT ;  /* 0x0000000f06127812 */ /* 0x000fe200078ec0ff */
[----:B------:R-:W-:Y:S01]  /*00f0*/  IMAD.MOV.U32 R7, RZ, RZ, RZ ;  /* 0x000000ffff077224 */ /* 0x000fe200078e00ff */
[----:B------:R-:W-:Y:S02]  /*0100*/  CS2R R2, SRZ ;  /* 0x0000000000027805 */ /* 0x000fe4000001ff00 */
[----:B------:R-:W-:-:S07]  /*0110*/  ISETP.NE.AND P0, PT, R18, RZ, PT ;  /* 0x000000ff1200720c */ /* 0x000fce0003f05270 */
[----:B------:R-:W-:Y:S06]  /*0120*/  @!P1 BRA `(.L_x_5) ;  /* 0x0000000400589947 */ /* 0x000fec0003800000 */
[----:B------:R-:W1:Y:S01]  /*0130*/  LDCU.128 UR8, c[0x0][0x380] ;  /* 0x00007000ff0877ac */ /* 0x000e620008000c00 */
[----:B------:R-:W-:Y:S01]  /*0140*/  LOP3.LUT R7, R6, 0x7ffffff0, RZ, 0xc0, !PT ;  /* 0x7ffffff006077812 */ /* 0x000fe200078ec0ff */
[----:B------:R-:W-:Y:S01]  /*0150*/  IMAD.MOV.U32 R13, RZ, RZ, R0 ;  /* 0x000000ffff0d7224 */ /* 0x000fe200078e0000 */
[----:B------:R-:W-:Y:S02]  /*0160*/  CS2R R2, SRZ ;  /* 0x0000000000027805 */ /* 0x000fe4000001ff00 */
[----:B------:R-:W-:Y:S01]  /*0170*/  IADD3 R12, PT, PT, -R7, RZ, RZ ;  /* 0x000000ff070c7210 */ /* 0x000fe20007ffe1ff */
[----:B-1----:R-:W-:Y:S02]  /*0180*/  UIADD3 UR4, UP1, UPT, UR10, 0x40, URZ ;  /* 0x000000400a047890 */ /* 0x002fe4000ff3e0ff */
[----:B------:R-:W-:Y:S02]  /*0190*/  UIADD3 UR6, UP0, UPT, UR8, 0x40, URZ ;  /* 0x0000004008067890 */ /* 0x000fe4000ff1e0ff */
[----:B------:R-:W-:-:S02]  /*01a0*/  UIADD3.X UR5, UPT, UPT, URZ, UR11, URZ, UP1, !UPT ;  /* 0x0000000bff057290 */ /* 0x000fc40008ffe4ff */
[----:B------:R-:W-:Y:S01]  /*01b0*/  IMAD.U32 R14, RZ, RZ, UR4 ;  /* 0x00000004ff0e7e24 */ /* 0x000fe2000f8e00ff */
[----:B------:R-:W-:-:S03]  /*01c0*/  UIADD3.X UR7, UPT, UPT, URZ, UR9, URZ, UP0, !UPT ;  /* 0x00000009ff077290 */ /* 0x000fc600087fe4ff */
[----:B------:R-:W-:-:S09]  /*01d0*/  IMAD.U32 R15, RZ, RZ, UR5 ;  /* 0x00000005ff0f7e24 */ /* 0x000fd2000f8e00ff */
.L_x_6:
[----:B------:R-:W-:Y:S01]  /*01e0*/  MOV R10, UR6 ;  /* 0x00000006000a7c02 */ /* 0x000fe20008000f00 */
[----:B------:R-:W-:Y:S01]  /*01f0*/  IMAD.U32 R11, RZ, RZ, UR7 ;  /* 0x00000007ff0b7e24 */ /* 0x000fe2000f8e00ff */
[----:B------:R-:W-:Y:S01]  /*0200*/  MOV R9, R15 ;  /* 0x0000000f00097202 */ /* 0x000fe20000000f00 */
[----:B------:R-:W-:Y:S02]  /*0210*/  IMAD.MOV.U32 R8, RZ, RZ, R14 ;  /* 0x000000ffff087224 */ /* 0x000fe400078e000e */
[----:B------:R-:W-:-:S03]  /*0220*/  IMAD.WIDE R10, R13, 0x8, R10 ;  /* 0x000000080d0a7825 */ /* 0x000fc600078e020a */
[----:B--2---:R-:W2:Y:S04]  /*0230*/  LDG.E.64 R16, desc[UR12][R8.64+-0x40] ;  /* 0xffffc00c08107981 */ /* 0x004ea8000c1e1b00 */
[----:B------:R-:W2:Y:S02]  /*0240*/  LDG.E.64 R14, desc[UR12][R10.64+-0x40] ;  /* 0xffffc00c0a0e7981 */ /* 0x000ea4000c1e1b00 */
[----:B--2---:R-:W-:-:S07]  /*0250*/  DFMA R14, R14, R16, R2 ;  /* 0x000000100e0e722b */ /* 0x004fce0000000002 */
[----:B------:R1:W-:Y:S04]  /*0260*/  STG.E.64 desc[UR12][R4.64], R14 ;  /* 0x0000000e04007986 */ /* 0x0003e8000c101b0c */
[----:B------:R-:W2:Y:S04]  /*0270*/  LDG.E.64 R2, desc[UR12][R10.64+-0x38] ;  /* 0xffffc80c0a027981 */ /* 0x000ea8000c1e1b00 */
[----:B------:R-:W2:Y:S02]  /*0280*/  LDG.E.64 R16, desc[UR12][R8.64+-0x38] ;  /* 0xffffc80c08107981 */ /* 0x000ea4000c1e1b00 */
[----:B--2---:R-:W-:-:S07]  /*0290*/  DFMA R2, R2, R16, R14 ;  /* 0x000000100202722b */ /* 0x004fce000000000e */
[----:B------:R2:W-:Y:S04]  /*02a0*/  STG.E.64 desc[UR12][R4.64], R2 ;  /* 0x0000000204007986 */ /* 0x0005e8000c101b0c */
[----:B------:R-:W3:Y:S04]  /*02b0*/  LDG.E.64 R16, desc[UR12][R10.64+-0x30] ;  /* 0xffffd00c0a107981 */ /* 0x000ee8000c1e1b00 */
[----:B------:R-:W3:Y:S02]  /*02c0*/  LDG.E.64 R20, desc[UR12][R8.64+-0x30] ;  /* 0xffffd00c08147981 */ /* 0x000ee4000c1e1b00 */
[----:B---3--:R-:W-:-:S07]  /*02d0*/  DFMA R16, R16, R20, R2 ;  /* 0x000000141010722b */ /* 0x008fce0000000002 */
[----:B------:R3:W-:Y:S04]  /*02e0*/  STG.E.64 desc[UR12][R4.64], R16 ;  /* 0x0000001004007986 */ /* 0x0007e8000c101b0c */
[----:B------:R-:W4:Y:S04]  /*02f0*/  LDG.E.64 R20, desc[UR12][R10.64+-0x28] ;  /* 0xffffd80c0a147981 */ /* 0x000f28000c1e1b00 */
[----:B------:R-:W4:Y:S02]  /*0300*/  LDG.E.64 R22, desc[UR12][R8.64+-0x28] ;  /* 0xffffd80c08167981 */ /* 0x000f24000c1e1b00 */
[----:B----4-:R-:W-:-:S07]  /*0310*/  DFMA R20, R20, R22, R16 ;  /* 0x000000161414722b */ /* 0x010fce0000000010 */
[----:B------:R4:W-:Y:S04]  /*0320*/  STG.E.64 desc[UR12][R4.64], R20 ;  /* 0x0000001404007986 */ /* 0x0009e8000c101b0c */
[----:B-1----:R-:W5:Y:S04]  /*0330*/  LDG.E.64 R14, desc[UR12][R10.64+-0x20] ;  /* 0xffffe00c0a0e7981 */ /* 0x002f68000c1e1b00 */
[----:B------:R-:W5:Y:S02]  /*0340*/  LDG.E.64 R22, desc[UR12][R8.64+-0x20] ;  /* 0xffffe00c08167981 */ /* 0x000f64000c1e1b00 */
[----:B-----5:R-:W-:-:S07]  /*0350*/  DFMA R14, R14, R22, R20 ;  /* 0x000000160e0e722b */ /* 0x020fce0000000014 */
[----:B------:R1:W-:Y:S04]  /*0360*/  STG.E.64 desc[UR12][R4.64], R14 ;  /* 0x0000000e04007986 */ /* 0x0003e8000c101b0c */
[----:B--2---:R-:W2:Y:S04]  /*0370*/  LDG.E.64 R2, desc[UR12][R10.64+-0x18] ;  /* 0xffffe80c0a027981 */ /* 0x004ea8000c1e1b00 */
[----:B------:R-:W2:Y:S02]  /*0380*/  LDG.E.64 R22, desc[UR12][R8.64+-0x18] ;  /* 0xffffe80c08167981 */ /* 0x000ea4000c1e1b00 */
[----:B--2---:R-:W-:-:S07]  /*0390*/  DFMA R2, R2, R22, R14 ;  /* 0x000000160202722b */ /* 0x004fce000000000e */
[----:B------:R2:W-:Y:S04]  /*03a0*/  STG.E.64 desc[UR12][R4.64], R2 ;  /* 0x0000000204007986 */ /* 0x0005e8000c101b0c */
[----:B---3--:R-:W3:Y:S04]  /*03b0*/  LDG.E.64 R16, desc[UR12][R10.64+-0x10] ;  /* 0xfffff00c0a107981 */ /* 0x008ee8000c1e1b00 */
[----:B------:R-:W3:Y:S02]  /*03c0*/  LDG.E.64 R22, desc[UR12][R8.64+-0x10] ;  /* 0xfffff00c08167981 */ /* 0x000ee4000c1e1b00 */
[----:B---3--:R-:W-:-:S07]  /*03d0*/  DFMA R16, R16, R22, R2 ;  /* 0x000000161010722b */ /* 0x008fce0000000002 */
[----:B------:R3:W-:Y:S04]  /*03e0*/  STG.E.64 desc[UR12][R4.64], R16 ;  /* 0x0000001004007986 */ /* 0x0007e8000c101b0c */
[----:B----4-:R-:W4:Y:S04]  /*03f0*/  LDG.E.64 R20, desc[UR12][R10.64+-0x8] ;  /* 0xfffff80c0a147981 */ /* 0x010f28000c1e1b00 */
        /* <DEDUP_REMOVED lines=27> */
[----:B------:R-:W5:Y:S04]  /*05b0*/  LDG.E.64 R2, desc[UR12][R10.64+0x30] ;  /* 0x0000300c0a027981 */ /* 0x000f68000c1e1b00 */
[----:B---3--:R-:W5:Y:S01]  /*05c0*/  LDG.E.64 R16, desc[UR12][R8.64+0x30] ;  /* 0x0000300c08107981 */ /* 0x008f62000c1e1b00 */
[----:B------:R-:W-:Y:S01]  /*05d0*/  VIADD R12, R12, 0x10 ;  /* 0x000000100c0c7836 */ /* 0x000fe20000000000 */
[----:B-----5:R-:W-:-:S07]  /*05e0*/  DFMA R16, R2, R16, R22 ;  /* 0x000000100210722b */ /* 0x020fce0000000016 */
[----:B------:R2:W-:Y:S04]  /*05f0*/  STG.E.64 desc[UR12][R4.64], R16 ;  /* 0x0000001004007986 */ /* 0x0005e8000c101b0c */
[----:B------:R-:W3:Y:S04]  /*0600*/  LDG.E.64 R2, desc[UR12][R10.64+0x38] ;  /* 0x0000380c0a027981 */ /* 0x000ee8000c1e1b00 */
[----:B----4-:R-:W3:Y:S01]  /*0610*/  LDG.E.64 R20, desc[UR12][R8.64+0x38] ;  /* 0x0000380c08147981 */ /* 0x010ee2000c1e1b00 */
[----:B------:R-:W-:Y:S02]  /*0620*/  ISETP.NE.AND P1, PT, R12, RZ, PT ;  /* 0x000000ff0c00720c */ /* 0x000fe40003f25270 */
[----:B-1----:R-:W-:-:S02]  /*0630*/  IADD3 R14, P2, PT, R8, 0x80, RZ ;  /* 0x00000080080e7810 */ /* 0x002fc40007f5e0ff */
[----:B------:R-:W-:-:S03]  /*0640*/  IADD3 R13, PT, PT, R13, 0x10, RZ ;  /* 0x000000100d0d7810 */ /* 0x000fc60007ffe0ff */
[----:B------:R-:W-:Y:S01]  /*0650*/  IMAD.X R15, RZ, RZ, R9, P2 ;  /* 0x000000ffff0f7224 */ /* 0x000fe200010e0609 */
[----:B---3--:R-:W-:-:S07]  /*0660*/  DFMA R2, R2, R20, R16 ;  /* 0x000000140202722b */ /* 0x008fce0000000010 */
[----:B------:R2:W-:Y:S01]  /*0670*/  STG.E.64 desc[UR12][R4.64], R2 ;  /* 0x0000000204007986 */ /* 0x0005e2000c101b0c */
[----:B------:R-:W-:Y:S05]  /*0680*/  @P1 BRA `(.L_x_6) ;  /* 0xfffffff800d41947 */ /* 0x000fea000383ffff */
.L_x_5:
[----:B------:R-:W-:Y:S05]  /*0690*/  @!P0 EXIT ;  /* 0x000000000000894d */ /* 0x000fea0003800000 */
[----:B------:R-:W-:Y:S02]  /*06a0*/  ISETP.GE.U32.AND P0, PT, R18, 0x8, PT ;  /* 0x000000081200780c */ /* 0x000fe40003f06070 */
[----:B--2---:R-:W-:-:S04]  /*06b0*/  LOP3.LUT R16, R6, 0x7, RZ, 0xc0, !PT ;  /* 0x0000000706107812 */ /* 0x004fc800078ec0ff */
[----:B------:R-:W-:-:S07]  /*06c0*/  ISETP.NE.AND P1, PT, R16, RZ, PT ;  /* 0x000000ff1000720c */ /* 0x000fce0003f25270 */
[----:B------:R-:W-:Y:S06]  /*06d0*/  @!P0 BRA `(.L_x_7) ;  /* 0x0000000000988947 */ /* 0x000fec0003800000 */
[----:B------:R-:W1:Y:S01]  /*06e0*/  LDC.64 R8, c[0x0][0x380] ;  /* 0x0000e000ff087b82 */ /* 0x000e620000000a00 */
[----:B------:R-:W-:-:S07]  /*06f0*/  IMAD.IADD R13, R0, 0x1, R7 ;  /* 0x00000001000d7824 */ /* 0x000fce00078e0207 */
[----:B------:R-:W2:Y:S01]  /*0700*/  LDC.64 R10, c[0x0][0x388] ;  /* 0x0000e200ff0a7b82 */ /* 0x000ea20000000a00 */
[----:B-1----:R-:W-:-:S05]  /*0710*/  IMAD.WIDE R8, R13, 0x8, R8 ;  /* 0x000000080d087825 */ /* 0x002fca00078e0208 */
[----:B------:R-:W3:Y:S01]  /*0720*/  LDG.E.64 R12, desc[UR12][R8.64] ;  /* 0x0000000c080c7981 */ /* 0x000ee2000c1e1b00 */
[----:B--2---:R-:W-:-:S05]  /*0730*/  IMAD.WIDE.U32 R10, R7, 0x8, R10 ;  /* 0x00000008070a7825 */ /* 0x004fca00078e000a */
[----:B------:R-:W3:Y:S02]  /*0740*/  LDG.E.64 R14, desc[UR12][R10.64] ;  /* 0x0000000c0a0e7981 */ /* 0x000ee4000c1e1b00 */
[----:B---3--:R-:W-:-:S07]  /*0750*/  DFMA R12, R12, R14, R2 ;  /* 0x0000000e0c0c722b */ /* 0x008fce0000000002 */
        /* <DEDUP_REMOVED lines=21> */
[----:B------:R-:W2:Y:S04]  /*08b0*/  LDG.E.64 R2, desc[UR12][R8.64+0x30] ;  /* 0x0000300c08027981 */ /* 0x000ea8000c1e1b00 */
[----:B---3--:R-:W2:Y:S02]  /*08c0*/  LDG.E.64 R14, desc[UR12][R10.64+0x30] ;  /* 0x0000300c0a0e7981 */ /* 0x008ea4000c1e1b00 */
[----:B--2---:R-:W-:-:S07]  /*08d0*/  DFMA R14, R2, R14, R20 ;  /* 0x0000000e020e722b */ /* 0x004fce0000000014 */
[----:B------:R1:W-:Y:S04]  /*08e0*/  STG.E.64 desc[UR12][R4.64], R14 ;  /* 0x0000000e04007986 */ /* 0x0003e8000c101b0c */
[----:B------:R-:W2:Y:S04]  /*08f0*/  LDG.E.64 R2, desc[UR12][R8.64+0x38] ;  /* 0x0000380c08027981 */ /* 0x000ea8000c1e1b00 */
[----:B----4-:R-:W2:Y:S01]  /*0900*/  LDG.E.64 R18, desc[UR12][R10.64+0x38] ;  /* 0x0000380c0a127981 */ /* 0x010ea2000c1e1b00 */
[----:B------:R-:W-:Y:S01]  /*0910*/  VIADD R7, R7, 0x8 ;  /* 0x0000000807077836 */ /* 0x000fe20000000000 */
[----:B--2---:R-:W-:-:S07]  /*0920*/  DFMA R2, R2, R18, R14 ;  /* 0x000000120202722b */ /* 0x004fce000000000e */
[----:B------:R1:W-:Y:S04]  /*0930*/  STG.E.64 desc[UR12][R4.64], R2 ;  /* 0x0000000204007986 */ /* 0x0003e8000c101b0c */
.L_x_7:
[----:B------:R-:W-:Y:S05]  /*0940*/  @!P1 EXIT ;  /* 0x000000000000994d */ /* 0x000fea0003800000 */
[----:B------:R-:W-:Y:S02]  /*0950*/  ISETP.GE.U32.AND P0, PT, R16, 0x4, PT ;  /* 0x000000041000780c */ /* 0x000fe40003f06070 */
[----:B------:R-:W-:-:S04]  /*0960*/  LOP3.LUT R6, R6, 0x3, RZ, 0xc0, !PT ;  /* 0x0000000306067812 */ /* 0x000fc800078ec0ff */
[----:B------:R-:W-:-:S07]  /*0970*/  ISETP.NE.AND P1, PT, R6, RZ, PT ;  /* 0x000000ff0600720c */ /* 0x000fce0003f25270 */
[----:B------:R-:W-:Y:S06]  /*0980*/  @!P0 BRA `(.L_x_8) ;  /* 0x0000000000588947 */ /* 0x000fec0003800000 */
[----:B------:R-:W2:Y:S01]  /*0990*/  LDC.64 R10, c[0x0][0x380] ;  /* 0x0000e000ff0a7b82 */ /* 0x000ea20000000a00 */
[----:B-1----:R-:W-:-:S07]  /*09a0*/  IADD3 R13, PT, PT, R0, R7, RZ ;  /* 0x00000007000d7210 */ /* 0x002fce0007ffe0ff */
[----:B------:R-:W1:Y:S01]  /*09b0*/  LDC.64 R8, c[0x0][0x388] ;  /* 0x0000e200ff087b82 */ /* 0x000e620000000a00 */
[----:B--2---:R-:W-:-:S05]  /*09c0*/  IMAD.WIDE R10, R13, 0x8, R10 ;  /* 0x000000080d0a7825 */ /* 0x004fca00078e020a */
[----:B------:R-:W2:Y:S01]  /*09d0*/  LDG.E.64 R12, desc[UR12][R10.64] ;  /* 0x0000000c0a0c7981 */ /* 0x000ea2000c1e1b00 */
[----:B-1----:R-:W-:-:S05]  /*09e0*/  IMAD.WIDE.U32 R8, R7, 0x8, R8 ;  /* 0x0000000807087825 */ /* 0x002fca00078e0008 */
[----:B------:R-:W2:Y:S02]  /*09f0*/  LDG.E.64 R14, desc[UR12][R8.64] ;  /* 0x0000000c080e7981 */ /* 0x000ea4000c1e1b00 */
[----:B--2---:R-:W-:-:S07]  /*0a00*/  DFMA R12, R12, R14, R2 ;  /* 0x0000000e0c0c722b */ /* 0x004fce0000000002 */
[----:B------:R2:W-:Y:S04]  /*0a10*/  STG.E.64 desc[UR12][R4.64], R12 ;  /* 0x0000000c04007986 */ /* 0x0005e8000c101b0c */
[----:B------:R-:W3:Y:S04]  /*0a20*/  LDG.E.64 R2, desc[UR12][R10.64+0x8] ;  /* 0x0000080c0a027981 */ /* 0x000ee8000c1e1b00 */
[----:B------:R-:W3:Y:S02]  /*0a30*/  LDG.E.64 R14, desc[UR12][R8.64+0x8] ;  /* 0x0000080c080e7981 */ /* 0x000ee4000c1e1b00 */
[----:B---3--:R-:W-:-:S07]  /*0a40*/  DFMA R14, R2, R14, R12 ;  /* 0x0000000e020e722b */ /* 0x008fce000000000c */
[----:B------:R2:W-:Y:S04]  /*0a50*/  STG.E.64 desc[UR12][R4.64], R14 ;  /* 0x0000000e04007986 */ /* 0x0005e8000c101b0c */
[----:B------:R-:W3:Y:S04]  /*0a60*/  LDG.E.64 R2, desc[UR12][R10.64+0x10] ;  /* 0x0000100c0a027981 */ /* 0x000ee8000c1e1b00 */
[----:B------:R-:W3:Y:S02]  /*0a70*/  LDG.E.64 R16, desc[UR12][R8.64+0x10] ;  /* 0x0000100c08107981 */ /* 0x000ee4000c1e1b00 */
[----:B---3--:R-:W-:-:S07]  /*0a80*/  DFMA R16, R2, R16, R14 ;  /* 0x000000100210722b */ /* 0x008fce000000000e */
[----:B------:R2:W-:Y:S04]  /*0a90*/  STG.E.64 desc[UR12][R4.64], R16 ;  /* 0x0000001004007986 */ /* 0x0005e8000c101b0c */
[----:B------:R-:W3:Y:S04]  /*0aa0*/  LDG.E.64 R2, desc[UR12][R10.64+0x18] ;  /* 0x0000180c0a027981 */ /* 0x000ee8000c1e1b00 */
[----:B------:R-:W3:Y:S01]  /*0ab0*/  LDG.E.64 R18, desc[UR12][R8.64+0x18] ;  /* 0x0000180c08127981 */ /* 0x000ee2000c1e1b00 */
[----:B------:R-:W-:Y:S01]  /*0ac0*/  VIADD R7, R7, 0x4 ;  /* 0x0000000407077836 */ /* 0x000fe20000000000 */
[----:B---3--:R-:W-:-:S07]  /*0ad0*/  DFMA R2, R2, R18, R16 ;  /* 0x000000120202722b */ /* 0x008fce0000000010 */
[----:B------:R2:W-:Y:S04]  /*0ae0*/  STG.E.64 desc[UR12][R4.64], R2 ;  /* 0x0000000204007986 */ /* 0x0005e8000c101b0c */
.L_x_8:
[----:B------:R-:W-:Y:S05]  /*0af0*/  @!P1 EXIT ;  /* 0x000000000000994d */ /* 0x000fea0003800000 */
[----:B------:R-:W3:Y:S01]  /*0b00*/  LDC.64 R10, c[0x0][0x388] ;  /* 0x0000e200ff0a7b82 */ /* 0x000ee20000000a00 */
[----:B-12---:R-:W-:Y:S01]  /*0b10*/  IADD3 R13, PT, PT, R0, R7, RZ ;  /* 0x00000007000d7210 */ /* 0x006fe20007ffe0ff */
[----:B------:R-:W-:-:S06]  /*0b20*/  IMAD.MOV R0, RZ, RZ, -R6 ;  /* 0x000000ffff007224 */ /* 0x000fcc00078e0a06 */
[----:B------:R-:W1:Y:S01]  /*0b30*/  LDC.64 R8, c[0x0][0x380] ;  /* 0x0000e000ff087b82 */ /* 0x000e620000000a00 */
[----:B---3--:R-:W-:-:S04]  /*0b40*/  IMAD.WIDE.U32 R10, R7, 0x8, R10 ;  /* 0x00000008070a7825 */ /* 0x008fc800078e000a */
[----:B------:R-:W-:Y:S01]  /*0b50*/  IMAD.MOV.U32 R12, RZ, RZ, R10 ;  /* 0x000000ffff0c7224 */ /* 0x000fe200078e000a */
[----:B------:R-:W-:-:S07]  /*0b60*/  MOV R15, R11 ;  /* 0x0000000b000f7202 */ /* 0x000fce0000000f00 */
.L_x_9:
[----:B-1----:R-:W-:Y:S01]  /*0b70*/  IMAD.WIDE R6, R13, 0x8, R8 ;  /* 0x000000080d067825 */ /* 0x002fe200078e0208 */
[----:B------:R-:W-:-:S03]  /*0b80*/  MOV R10, R12 ;  /* 0x0000000c000a7202 */ /* 0x000fc60000000f00 */
[----:B------:R-:W-:Y:S02]  /*0b90*/  IMAD.MOV.U32 R11, RZ, RZ, R15 ;  /* 0x000000ffff0b7224 */ /* 0x000fe400078e000f */
[----:B--2---:R-:W2:Y:S04]  /*0ba0*/  LDG.E.64 R6, desc[UR12][R6.64] ;  /* 0x0000000c06067981 */ /* 0x004ea8000c1e1b00 */
[----:B------:R-:W2:Y:S01]  /*0bb0*/  LDG.E.64 R10, desc[UR12][R10.64] ;  /* 0x0000000c0a0a7981 */ /* 0x000ea2000c1e1b00 */
[----:B------:R-:W-:Y:S01]  /*0bc0*/  IADD3 R0, PT, PT, R0, 0x1, RZ ;  /* 0x0000000100007810 */ /* 0x000fe20007ffe0ff */
[----:B------:R-:W-:Y:S01]  /*0bd0*/  VIADD R13, R13, 0x1 ;  /* 0x000000010d0d7836 */ /* 0x000fe20000000000 */
[----:B------:R-:W-:Y:S02]  /*0be0*/  IADD3 R12, P1, PT, R12, 0x8, RZ ;  /* 0x000000080c0c7810 */ /* 0x000fe40007f3e0ff */
[----:B------:R-:W-:-:S02]  /*0bf0*/  ISETP.NE.AND P0, PT, R0, RZ, PT ;  /* 0x000000ff0000720c */ /* 0x000fc40003f05270 */
[----:B------:R-:W-:Y:S01]  /*0c00*/  IADD3.X R15, PT, PT, RZ, R15, RZ, P1, !PT ;  /* 0x0000000fff0f7210 */ /* 0x000fe20000ffe4ff */
[----:B--2---:R-:W-:-:S07]  /*0c10*/  DFMA R2, R6, R10, R2 ;  /* 0x0000000a0602722b */ /* 0x004fce0000000002 */
[----:B------:R2:W-:Y:S03]  /*0c20*/  STG.E.64 desc[UR12][R4.64], R2 ;  /* 0x0000000204007986 */ /* 0x0005e6000c101b0c */
[----:B------:R-:W-:Y:S05]  /*0c30*/  @P0 BRA `(.L_x_9) ;  /* 0xfffffffc00cc0947 */ /* 0x000fea000383ffff */
[----:B------:R-:W-:Y:S05]  /*0c40*/  EXIT ;  /* 0x000000000000794d */ /* 0x000fea0003800000 */
.L_x_10:
        /* <DEDUP_REMOVED lines=11> */
.L_x_12:


//--------------------- .nv.shared.reserved.0     --------------------------
	.section	.nv.shared.reserved.0,"aw",@nobits
	.weak		__nv_reservedSMEM_offset_0_alias
	.size		__nv_reservedSMEM_offset_0_alias, 0, 64
	.other		__nv_reservedSMEM_offset_0_alias,@"STO_CUDA_RESERVED_SHARED STV_DEFAULT"
__nv_reservedSMEM_offset_0_alias:
	.zero		0
	.zero		64


//--------------------- .nv.constant0._Z5atempPdS_S_ii --------------------------
	.section	.nv.constant0._Z5atempPdS_S_ii,"a",@progbits
	.sectionflags	@""
	.align	4
.nv.constant0._Z5atempPdS_S_ii:
	.zero		928


//--------------------- .nv.constant0._Z17trans_norm_vectorPdS_S_S_ii --------------------------
	.section	.nv.constant0._Z17trans_norm_vectorPdS_S_S_ii,"a",@progbits
	.sectionflags	@""
	.align	4
.nv.constant0._Z17trans_norm_vectorPdS_S_S_ii:
	.zero		936


//--------------------- SYMBOLS --------------------------

	.type		.nv.reservedSmem.offset0,@object
	.size		.nv.reservedSmem.offset0,0x4
